	.headerflags	@"EF_CUDA_TEXMODE_UNIFIED EF_CUDA_64BIT_ADDRESS EF_CUDA_SM89 EF_CUDA_VIRTUAL_SM(EF_CUDA_SM89)"
	.elftype	@"ET_EXEC"


//--------------------- .nv.info                  --------------------------
	.section	.nv.info,"",@"SHT_CUDA_INFO"
	.align	4


	//----- nvinfo : EIATTR_REGCOUNT
	.align		4
        /*0000*/ 	.byte	0x04, 0x2f
        /*0002*/ 	.short	(.L_1 - .L_0)
	.align		4
.L_0:
        /*0004*/ 	.word	index@(_rms_norm_backward_kernel)
        /*0008*/ 	.word	0x0000003f


	//----- nvinfo : EIATTR_MIN_STACK_SIZE
	.align		4
.L_1:
        /*000c*/ 	.byte	0x04, 0x12
        /*000e*/ 	.short	(.L_3 - .L_2)
	.align		4
.L_2:
        /*0010*/ 	.word	index@(_rms_norm_backward_kernel)
        /*0014*/ 	.word	0x00000000


	//----- nvinfo : EIATTR_FRAME_SIZE
	.align		4
.L_3:
        /*0018*/ 	.byte	0x04, 0x11
        /*001a*/ 	.short	(.L_5 - .L_4)
	.align		4
.L_4:
        /*001c*/ 	.word	index@(_rms_norm_backward_kernel)
        /*0020*/ 	.word	0x00000000


	//----- nvinfo : EIATTR_MIN_STACK_SIZE
	.align		4
.L_5:
        /*0024*/ 	.byte	0x04, 0x12
        /*0026*/ 	.short	(.L_7 - .L_6)
	.align		4
.L_6:
        /*0028*/ 	.word	index@(_rms_norm_backward_kernel)
        /*002c*/ 	.word	0x00000000
.L_7:


//--------------------- .nv.info._rms_norm_backward_kernel --------------------------
	.section	.nv.info._rms_norm_backward_kernel,"",@"SHT_CUDA_INFO"
	.sectionflags	@""
	.align	4


	//----- nvinfo : EIATTR_CUDA_API_VERSION
	.align		4
        /*0000*/ 	.byte	0x04, 0x37
        /*0002*/ 	.short	(.L_9 - .L_8)
.L_8:
        /*0004*/ 	.word	0x0000007c


	//----- nvinfo : EIATTR_PARAM_CBANK
	.align		4
.L_9:
        /*0008*/ 	.byte	0x04, 0x0a
        /*000a*/ 	.short	(.L_11 - .L_10)
	.align		4
.L_10:
        /*000c*/ 	.word	index@(.nv.constant0._rms_norm_backward_kernel)
        /*0010*/ 	.short	0x0160
        /*0012*/ 	.short	0x0058


	//----- nvinfo : EIATTR_CBANK_PARAM_SIZE
	.align		4
.L_11:
        /*0014*/ 	.byte	0x03, 0x19
        /*0016*/ 	.short	0x0058


	//----- nvinfo : EIATTR_KPARAM_INFO
	.align		4
        /*0018*/ 	.byte	0x04, 0x17
        /*001a*/ 	.short	(.L_13 - .L_12)
.L_12:
        /*001c*/ 	.word	0x00000000
        /*0020*/ 	.short	0x000c
        /*0022*/ 	.short	0x0054
        /*0024*/ 	.byte	0x00, 0xf0, 0x11, 0x00


	//----- nvinfo : EIATTR_KPARAM_INFO
	.align		4
.L_13:
        /*0028*/ 	.byte	0x04, 0x17
        /*002a*/ 	.short	(.L_15 - .L_14)
.L_14:
        /*002c*/ 	.word	0x00000000
        /*0030*/ 	.short	0x000b
        /*0032*/ 	.short	0x0050
        /*0034*/ 	.byte	0x00, 0xf0, 0x11, 0x00


	//----- nvinfo : EIATTR_KPARAM_INFO
	.align		4
.L_15:
        /*0038*/ 	.byte	0x04, 0x17
        /*003a*/ 	.short	(.L_17 - .L_16)
.L_16:
        /*003c*/ 	.word	0x00000000
        /*0040*/ 	.short	0x000a
        /*0042*/ 	.short	0x004c
        /*0044*/ 	.byte	0x00, 0xf0, 0x11, 0x00


	//----- nvinfo : EIATTR_KPARAM_INFO
	.align		4
.L_17:
        /*0048*/ 	.byte	0x04, 0x17
        /*004a*/ 	.short	(.L_19 - .L_18)
.L_18:
        /*004c*/ 	.word	0x00000000
        /*0050*/ 	.short	0x0009
        /*0052*/ 	.short	0x0048
        /*0054*/ 	.byte	0x00, 0xf0, 0x11, 0x00


	//----- nvinfo : EIATTR_KPARAM_INFO
	.align		4
.L_19:
        /*0058*/ 	.byte	0x04, 0x17
        /*005a*/ 	.short	(.L_21 - .L_20)
.L_20:
        /*005c*/ 	.word	0x00000000
        /*0060*/ 	.short	0x0008
        /*0062*/ 	.short	0x0040
        /*0064*/ 	.byte	0x00, 0xf4, 0x21, 0x00


	//----- nvinfo : EIATTR_KPARAM_INFO
	.align		4
.L_21:
        /*0068*/ 	.byte	0x04, 0x17
        /*006a*/ 	.short	(.L_23 - .L_22)
.L_22:
        /*006c*/ 	.word	0x00000000
        /*0070*/ 	.short	0x0007
        /*0072*/ 	.short	0x0038
        /*0074*/ 	.byte	0x00, 0xf4, 0x21, 0x00


	//----- nvinfo : EIATTR_KPARAM_INFO
	.align		4
.L_23:
        /*0078*/ 	.byte	0x04, 0x17
        /*007a*/ 	.short	(.L_25 - .L_24)
.L_24:
        /*007c*/ 	.word	0x00000000
        /*0080*/ 	.short	0x0006
        /*0082*/ 	.short	0x0030
        /*0084*/ 	.byte	0x00, 0xf4, 0x21, 0x00


	//----- nvinfo : EIATTR_KPARAM_INFO
	.align		4
.L_25:
        /*0088*/ 	.byte	0x04, 0x17
        /*008a*/ 	.short	(.L_27 - .L_26)
.L_26:
        /*008c*/ 	.word	0x00000000
        /*0090*/ 	.short	0x0005
        /*0092*/ 	.short	0x0028
        /*0094*/ 	.byte	0x00, 0xf0, 0x11, 0x00


	//----- nvinfo : EIATTR_KPARAM_INFO
	.align		4
.L_27:
        /*0098*/ 	.byte	0x04, 0x17
        /*009a*/ 	.short	(.L_29 - .L_28)
.L_28:
        /*009c*/ 	.word	0x00000000
        /*00a0*/ 	.short	0x0004
        /*00a2*/ 	.short	0x0020
        /*00a4*/ 	.byte	0x00, 0xf4, 0x21, 0x00


	//----- nvinfo : EIATTR_KPARAM_INFO
	.align		4
.L_29:
        /*00a8*/ 	.byte	0x04, 0x17
        /*00aa*/ 	.short	(.L_31 - .L_30)
.L_30:
        /*00ac*/ 	.word	0x00000000
        /*00b0*/ 	.short	0x0003
        /*00b2*/ 	.short	0x0018
        /*00b4*/ 	.byte	0x00, 0xf0, 0x11, 0x00


	//----- nvinfo : EIATTR_KPARAM_INFO
	.align		4
.L_31:
        /*00b8*/ 	.byte	0x04, 0x17
        /*00ba*/ 	.short	(.L_33 - .L_32)
.L_32:
        /*00bc*/ 	.word	0x00000000
        /*00c0*/ 	.short	0x0002
        /*00c2*/ 	.short	0x0010
        /*00c4*/ 	.byte	0x00, 0xf4, 0x21, 0x00


	//----- nvinfo : EIATTR_KPARAM_INFO
	.align		4
.L_33:
        /*00c8*/ 	.byte	0x04, 0x17
        /*00ca*/ 	.short	(.L_35 - .L_34)
.L_34:
        /*00cc*/ 	.word	0x00000000
        /*00d0*/ 	.short	0x0001
        /*00d2*/ 	.short	0x0008
        /*00d4*/ 	.byte	0x00, 0xf0, 0x11, 0x00


	//----- nvinfo : EIATTR_KPARAM_INFO
	.align		4
.L_35:
        /*00d8*/ 	.byte	0x04, 0x17
        /*00da*/ 	.short	(.L_37 - .L_36)
.L_36:
        /*00dc*/ 	.word	0x00000000
        /*00e0*/ 	.short	0x0000
        /*00e2*/ 	.short	0x0000
        /*00e4*/ 	.byte	0x00, 0xf4, 0x21, 0x00


	//----- nvinfo : EIATTR_MAXREG_COUNT
	.align		4
.L_37:
        /*00e8*/ 	.byte	0x03, 0x1b
        /*00ea*/ 	.short	0x00ff


	//----- nvinfo : EIATTR_COOP_GROUP_MASK_REGIDS
	.align		4
        /*00ec*/ 	.byte	0x04, 0x29
        /*00ee*/ 	.short	(.L_39 - .L_38)


	//   ....[0]....
.L_38:
        /*00f0*/ 	.word	0xffffffff


	//   ....[1]....
        /*00f4*/ 	.word	0xffffffff


	//   ....[2]....
        /*00f8*/ 	.word	0xffffffff


	//   ....[3]....
        /*00fc*/ 	.word	0xffffffff


	//   ....[4]....
        /*0100*/ 	.word	0xffffffff


	//   ....[5]....
        /*0104*/ 	.word	0xffffffff


	//   ....[6]....
        /*0108*/ 	.word	0xffffffff


	//   ....[7]....
        /*010c*/ 	.word	0xffffffff


	//----- nvinfo : EIATTR_COOP_GROUP_INSTR_OFFSETS
	.align		4
.L_39:
        /*0110*/ 	.byte	0x04, 0x28
        /*0112*/ 	.short	(.L_41 - .L_40)


	//   ....[0]....
.L_40:
        /*0114*/ 	.word	0x000008c0


	//   ....[1]....
        /*0118*/ 	.word	0x00000920


	//   ....[2]....
        /*011c*/ 	.word	0x00000940


	//   ....[3]....
        /*0120*/ 	.word	0x00000960


	//   ....[4]....
        /*0124*/ 	.word	0x00000980


	//   ....[5]....
        /*0128*/ 	.word	0x000009f0


	//   ....[6]....
        /*012c*/ 	.word	0x00000a10


	//   ....[7]....
        /*0130*/ 	.word	0x00000a40


	//----- nvinfo : EIATTR_EXIT_INSTR_OFFSETS
	.align		4
.L_41:
        /*0134*/ 	.byte	0x04, 0x1c
        /*0136*/ 	.short	(.L_43 - .L_42)


	//   ....[0]....
.L_42:
        /*0138*/ 	.word	0x00001100


	//   ....[1]....
        /*013c*/ 	.word	0x00001130


	//----- nvinfo : EIATTR_REQNTID
	.align		4
.L_43:
        /*0140*/ 	.byte	0x04, 0x10
        /*0142*/ 	.short	(.L_45 - .L_44)
.L_44:
        /*0144*/ 	.word	0x00000100
        /*0148*/ 	.word	0x00000001
        /*014c*/ 	.word	0x00000001
.L_45:


//--------------------- .nv.callgraph             --------------------------
	.section	.nv.callgraph,"",@"SHT_CUDA_CALLGRAPH"
	.align	4
	.sectionentsize	8
	.align		4
        /*0000*/ 	.word	0x00000000
	.align		4
        /*0004*/ 	.word	0xffffffff
	.align		4
        /*0008*/ 	.word	0x00000000
	.align		4
        /*000c*/ 	.word	0xfffffffe
	.align		4
        /*0010*/ 	.word	0x00000000
	.align		4
        /*0014*/ 	.word	0xfffffffd
	.align		4
        /*0018*/ 	.word	0x00000000
	.align		4
        /*001c*/ 	.word	0xfffffffc


//--------------------- .nv.rel.action            --------------------------
	.section	.nv.rel.action,"",@"SHT_CUDA_RELOCINFO"
	.align	8
	.sectionentsize	8
        /*0000*/ 	.byte	0x73, 0x00, 0x00, 0x00, 0x00, 0x00, 0x00, 0x00, 0x00, 0x00, 0x00, 0x11, 0x25, 0x00, 0x05, 0x36


//--------------------- .nv.constant0._rms_norm_backward_kernel --------------------------
	.section	.nv.constant0._rms_norm_backward_kernel,"a",@progbits
	.sectionflags	@""
	.align	4
.nv.constant0._rms_norm_backward_kernel:
	.zero		440


//--------------------- .text._rms_norm_backward_kernel --------------------------
	.section	.text._rms_norm_backward_kernel,"ax",@progbits
	.sectionflags	@"SHF_BARRIERS=1"
	.sectioninfo	@"SHI_REGISTERS=63"
	.align	128
        .global         _rms_norm_backward_kernel
        .type           _rms_norm_backward_kernel,@function
        .size           _rms_norm_backward_kernel,(.L_x_3 - _rms_norm_backward_kernel)
        .other          _rms_norm_backward_kernel,@"STO_CUDA_ENTRY STV_DEFAULT"
_rms_norm_backward_kernel:
.text._rms_norm_backward_kernel:
[----:B------:R-:W-:Y:S02]  /*0000*/  MOV R1, c[0x0][0x28] ;  /* 0x00000a0000017a02 */ /* 0x000fe40000000f00 */
[----:B------:R-:W0:Y:S01]  /*0010*/  S2R R3, SR_TID.X ;  /* 0x0000000000037919 */ /* 0x000e220000002100 */
[----:B------:R-:W-:Y:S01]  /*0020*/  IMAD.MOV.U32 R7, RZ, RZ, 0x2 ;  /* 0x00000002ff077424 */ /* 0x000fe200078e00ff */
[----:B------:R-:W-:Y:S01]  /*0030*/  CS2R R8, SRZ ;  /* 0x0000000000087805 */ /* 0x000fe2000001ff00 */
[----:B------:R-:W-:Y:S01]  /*0040*/  CS2R R10, SRZ ;  /* 0x00000000000a7805 */ /* 0x000fe2000001ff00 */
[----:B------:R-:W-:Y:S01]  /*0050*/  ULDC.64 UR4, c[0x0][0x118] ;  /* 0x0000460000047ab9 */ /* 0x000fe20000000a00 */
[----:B0-----:R-:W-:-:S04]  /*0060*/  SHF.L.U32 R0, R3, 0x3, RZ ;  /* 0x0000000303007819 */ /* 0x001fc800000006ff */
[----:B------:R-:W-:-:S04]  /*0070*/  LOP3.LUT R0, R0, 0x7f8, RZ, 0xc0, !PT ;  /* 0x000007f800007812 */ /* 0x000fc800078ec0ff */
[C---:B------:R-:W-:Y:S01]  /*0080*/  ISETP.GE.AND P1, PT, R0.reuse, c[0x0][0x1b0], PT ;  /* 0x00006c0000007a0c */ /* 0x040fe20003f26270 */
[----:B------:R-:W-:-:S12]  /*0090*/  IMAD.WIDE.U32 R6, R0, R7, c[0x0][0x190] ;  /* 0x0000640000067625 */ /* 0x000fd800078e0007 */
[----:B------:R-:W2:Y:S01]  /*00a0*/  @!P1 LDG.E.128 R8, [R6.64] ;  /* 0x0000000406089981 */ /* 0x000ea2000c1e1d00 */
[----:B------:R-:W-:Y:S01]  /*00b0*/  CS2R R16, SRZ ;  /* 0x0000000000107805 */ /* 0x000fe2000001ff00 */
[----:B------:R-:W-:Y:S01]  /*00c0*/  CS2R R18, SRZ ;  /* 0x0000000000127805 */ /* 0x000fe2000001ff00 */
[----:B------:R-:W-:Y:S01]  /*00d0*/  CS2R R28, SRZ ;  /* 0x00000000001c7805 */ /* 0x000fe2000001ff00 */
[----:B------:R-:W0:Y:S01]  /*00e0*/  S2R R4, SR_CTAID.X ;  /* 0x0000000000047919 */ /* 0x000e220000002500 */
[----:B------:R-:W-:Y:S01]  /*00f0*/  CS2R R30, SRZ ;  /* 0x00000000001e7805 */ /* 0x000fe2000001ff00 */
[----:B0-----:R-:W-:-:S05]  /*0100*/  IMAD R32, R4, 0x1e, RZ ;  /* 0x0000001e04207824 */ /* 0x001fca00078e02ff */
[----:B------:R-:W-:-:S04]  /*0110*/  IADD3 R0, R32, 0x1e, RZ ;  /* 0x0000001e20007810 */ /* 0x000fc80007ffe0ff */
[----:B------:R-:W-:-:S04]  /*0120*/  IMNMX R5, R0, c[0x0][0x1ac], PT ;  /* 0x00006b0000057a17 */ /* 0x000fc80003800200 */
[----:B------:R-:W-:Y:S02]  /*0130*/  ISETP.GT.AND P0, PT, R5, R32, PT ;  /* 0x000000200500720c */ /* 0x000fe40003f04270 */
[----:B--2---:R-:W-:Y:S02]  /*0140*/  SEL R14, R8, RZ, !P1 ;  /* 0x000000ff080e7207 */ /* 0x004fe40004800000 */
[----:B------:R-:W-:Y:S02]  /*0150*/  SEL R20, R9, RZ, !P1 ;  /* 0x000000ff09147207 */ /* 0x000fe40004800000 */
[----:B------:R-:W-:Y:S02]  /*0160*/  SEL R24, R10, RZ, !P1 ;  /* 0x000000ff0a187207 */ /* 0x000fe40004800000 */
[----:B------:R-:W-:-:S05]  /*0170*/  SEL R25, R11, RZ, !P1 ;  /* 0x000000ff0b197207 */ /* 0x000fca0004800000 */
[----:B------:R-:W-:Y:S05]  /*0180*/  @!P0 BRA `(.L_x_0) ;  /* 0x00000e5000008947 */ /* 0x000fea0003800000 */
[----:B------:R-:W-:Y:S01]  /*0190*/  I2FP.F32.S32 R6, c[0x0][0x1b0] ;  /* 0x00006c0000067a45 */ /* 0x000fe20000201400 */
[C---:B------:R-:W-:Y:S01]  /*01a0*/  IMAD R11, R32.reuse, c[0x0][0x188], RZ ;  /* 0x00006200200b7a24 */ /* 0x040fe200078e02ff */
[----:B------:R-:W-:Y:S01]  /*01b0*/  MOV R15, 0x3e800000 ;  /* 0x3e800000000f7802 */ /* 0x000fe20000000f00 */
[----:B------:R-:W-:Y:S01]  /*01c0*/  IMAD R13, R32, c[0x0][0x178], RZ ;  /* 0x00005e00200d7a24 */ /* 0x000fe200078e02ff */
[----:B------:R-:W-:Y:S01]  /*01d0*/  FSETP.GT.AND P2, PT, |R6|, 8.50705917302346158658e+37, PT ;  /* 0x7e8000000600780b */ /* 0x000fe20003f44200 */
[----:B------:R-:W-:Y:S01]  /*01e0*/  IMAD R7, R32, c[0x0][0x168], RZ ;  /* 0x00005a0020077a24 */ /* 0x000fe200078e02ff */
[----:B------:R-:W-:Y:S01]  /*01f0*/  FSETP.GEU.AND P0, PT, |R6|, 1.175494350822287508e-38, PT ;  /* 0x008000000600780b */ /* 0x000fe20003f0e200 */
[----:B------:R-:W-:Y:S01]  /*0200*/  IMAD.MOV.U32 R33, RZ, RZ, 0x4 ;  /* 0x00000004ff217424 */ /* 0x000fe200078e00ff */
[----:B------:R-:W-:Y:S01]  /*0210*/  LOP3.LUT R8, R3, 0xff, RZ, 0xc0, !PT ;  /* 0x000000ff03087812 */ /* 0x000fe200078ec0ff */
[----:B------:R-:W-:Y:S01]  /*0220*/  IMAD.U32 R18, R20, 0x10000, RZ ;  /* 0x0001000014127824 */ /* 0x000fe200078e00ff */
[----:B------:R-:W-:-:S02]  /*0230*/  FSEL R15, R15, 1, P2 ;  /* 0x3f8000000f0f7808 */ /* 0x000fc40001000000 */
[----:B------:R-:W-:Y:S01]  /*0240*/  PRMT R2, R14, 0x7632, R2 ;  /* 0x000076320e027816 */ /* 0x000fe20000000002 */
[----:B------:R-:W-:Y:S01]  /*0250*/  IMAD.WIDE.U32 R8, R8, 0x10, RZ ;  /* 0x0000001008087825 */ /* 0x000fe200078e00ff */
[----:B------:R-:W-:Y:S02]  /*0260*/  PRMT R16, R24, 0x7632, R16 ;  /* 0x0000763218107816 */ /* 0x000fe40000000010 */
[----:B------:R-:W-:Y:S01]  /*0270*/  PRMT R17, R25, 0x7632, R17 ;  /* 0x0000763219117816 */ /* 0x000fe20000000011 */
[----:B------:R-:W-:Y:S01]  /*0280*/  @P2 FMUL R6, R6, 0.25 ;  /* 0x3e80000006062820 */ /* 0x000fe20000400000 */
[----:B------:R-:W-:Y:S01]  /*0290*/  IADD3 R5, -R32, R5, RZ ;  /* 0x0000000520057210 */ /* 0x000fe20007ffe1ff */
[----:B------:R-:W-:Y:S01]  /*02a0*/  @!P0 FMUL R15, R15, 16777216 ;  /* 0x4b8000000f0f8820 */ /* 0x000fe20000400000 */
[----:B------:R-:W-:Y:S01]  /*02b0*/  IMAD.WIDE R10, R11, 0x2, R8 ;  /* 0x000000020b0a7825 */ /* 0x000fe200078e0208 */
[----:B------:R-:W-:Y:S01]  /*02c0*/  @!P0 FMUL R6, R6, 16777216 ;  /* 0x4b80000006068820 */ /* 0x000fe20000400000 */
[----:B------:R-:W-:-:S02]  /*02d0*/  SHF.L.U32 R14, R14, 0x10, RZ ;  /* 0x000000100e0e7819 */ /* 0x000fc400000006ff */
[--C-:B------:R-:W-:Y:S01]  /*02e0*/  IMAD.WIDE R12, R13, 0x2, R8.reuse ;  /* 0x000000020d0c7825 */ /* 0x100fe200078e0208 */
[----:B------:R-:W-:Y:S02]  /*02f0*/  IADD3 R36, P2, R10, c[0x0][0x180], RZ ;  /* 0x000060000a247a10 */ /* 0x000fe40007f5e0ff */
[----:B------:R-:W0:Y:S01]  /*0300*/  MUFU.RCP R6, R6 ;  /* 0x0000000600067308 */ /* 0x000e220000001000 */
[----:B------:R-:W-:Y:S01]  /*0310*/  IMAD.WIDE R8, R7, 0x2, R8 ;  /* 0x0000000207087825 */ /* 0x000fe200078e0208 */
[----:B------:R-:W-:Y:S01]  /*0320*/  IADD3 R0, P3, R12, c[0x0][0x170], RZ ;  /* 0x00005c000c007a10 */ /* 0x000fe20007f7e0ff */
[----:B------:R-:W-:Y:S01]  /*0330*/  FADD R14, R14, c[0x0][0x1b4] ;  /* 0x00006d000e0e7621 */ /* 0x000fe20000000000 */
[----:B------:R-:W-:Y:S01]  /*0340*/  SHF.L.U32 R24, R24, 0x10, RZ ;  /* 0x0000001018187819 */ /* 0x000fe200000006ff */
[----:B------:R-:W-:Y:S01]  /*0350*/  IMAD.WIDE R32, R32, R33, c[0x0][0x198] ;  /* 0x0000660020207625 */ /* 0x000fe200078e0221 */
[----:B------:R-:W-:Y:S02]  /*0360*/  IADD3 R34, P4, R8, c[0x0][0x160], RZ ;  /* 0x0000580008227a10 */ /* 0x000fe40007f9e0ff */
[----:B------:R-:W-:Y:S01]  /*0370*/  SHF.L.U32 R25, R25, 0x10, RZ ;  /* 0x0000001019197819 */ /* 0x000fe200000006ff */
[----:B------:R-:W-:Y:S01]  /*0380*/  FADD R24, R24, c[0x0][0x1b4] ;  /* 0x00006d0018187621 */ /* 0x000fe20000000000 */
[----:B------:R-:W-:-:S02]  /*0390*/  SHF.L.U32 R2, R2, 0x10, RZ ;  /* 0x0000001002027819 */ /* 0x000fc400000006ff */
[----:B------:R-:W-:Y:S01]  /*03a0*/  SHF.L.U32 R16, R16, 0x10, RZ ;  /* 0x0000001010107819 */ /* 0x000fe200000006ff */
[----:B------:R-:W-:Y:S01]  /*03b0*/  FADD R25, R25, c[0x0][0x1b4] ;  /* 0x00006d0019197621 */ /* 0x000fe20000000000 */
[----:B------:R-:W-:Y:S01]  /*03c0*/  SHF.L.U32 R17, R17, 0x10, RZ ;  /* 0x0000001011117819 */ /* 0x000fe200000006ff */
[----:B------:R-:W-:Y:S01]  /*03d0*/  FADD R27, R2, c[0x0][0x1b4] ;  /* 0x00006d00021b7621 */ /* 0x000fe20000000000 */
[----:B0-----:R-:W-:Y:S01]  /*03e0*/  FFMA R6, R6, -R15, RZ ;  /* 0x8000000f06067223 */ /* 0x001fe200000000ff */
[----:B------:R-:W-:Y:S01]  /*03f0*/  PRMT R15, R20, 0x7632, R15 ;  /* 0x00007632140f7816 */ /* 0x000fe2000000000f */
[----:B------:R-:W-:Y:S01]  /*0400*/  FADD R29, R16, c[0x0][0x1b4] ;  /* 0x00006d00101d7621 */ /* 0x000fe20000000000 */
[----:B------:R-:W-:Y:S01]  /*0410*/  LOP3.LUT P0, RZ, R3, 0x7, RZ, 0xc0, !PT ;  /* 0x0000000703ff7812 */ /* 0x000fe2000780c0ff */
[----:B------:R-:W-:Y:S01]  /*0420*/  FADD R30, R17, c[0x0][0x1b4] ;  /* 0x00006d00111e7621 */ /* 0x000fe20000000000 */
[----:B------:R-:W-:Y:S01]  /*0430*/  SHF.R.U32.HI R26, RZ, 0x3, R3 ;  /* 0x00000003ff1a7819 */ /* 0x000fe20000011603 */
[----:B------:R-:W-:Y:S01]  /*0440*/  IMAD.U32 R28, R15, 0x10000, RZ ;  /* 0x000100000f1c7824 */ /* 0x000fe200078e00ff */
[----:B------:R-:W-:Y:S01]  /*0450*/  MOV R7, R33 ;  /* 0x0000002100077202 */ /* 0x000fe20000000f00 */
[----:B------:R-:W-:Y:S01]  /*0460*/  IMAD.MOV.U32 R33, RZ, RZ, RZ ;  /* 0x000000ffff217224 */ /* 0x000fe200078e00ff */
[----:B------:R-:W-:Y:S01]  /*0470*/  IADD3.X R37, R11, c[0x0][0x184], RZ, P2, !PT ;  /* 0x000061000b257a10 */ /* 0x000fe200017fe4ff */
[----:B------:R-:W-:Y:S01]  /*0480*/  FADD R15, R18, c[0x0][0x1b4] ;  /* 0x00006d00120f7621 */ /* 0x000fe20000000000 */
[----:B------:R-:W-:Y:S01]  /*0490*/  IADD3.X R39, R13, c[0x0][0x174], RZ, P3, !PT ;  /* 0x00005d000d277a10 */ /* 0x000fe20001ffe4ff */
[----:B------:R-:W-:Y:S01]  /*04a0*/  CS2R R10, SRZ ;  /* 0x00000000000a7805 */ /* 0x000fe2000001ff00 */
[----:B------:R-:W-:Y:S01]  /*04b0*/  IADD3.X R35, R9, c[0x0][0x164], RZ, P4, !PT ;  /* 0x0000590009237a10 */ /* 0x000fe200027fe4ff */
[----:B------:R-:W-:Y:S01]  /*04c0*/  CS2R R12, SRZ ;  /* 0x00000000000c7805 */ /* 0x000fe2000001ff00 */
[C---:B------:R-:W-:Y:S01]  /*04d0*/  ISETP.GE.AND P2, PT, R3.reuse, 0x8, PT ;  /* 0x000000080300780c */ /* 0x040fe20003f46270 */
[----:B------:R-:W-:Y:S01]  /*04e0*/  CS2R R8, SRZ ;  /* 0x0000000000087805 */ /* 0x000fe2000001ff00 */
[----:B------:R-:W-:Y:S01]  /*04f0*/  MOV R31, RZ ;  /* 0x000000ff001f7202 */ /* 0x000fe20000000f00 */
[----:B------:R-:W-:Y:S01]  /*0500*/  FADD R28, R28, c[0x0][0x1b4] ;  /* 0x00006d001c1c7621 */ /* 0x000fe20000000000 */
[----:B------:R-:W-:-:S02]  /*0510*/  ISETP.LT.AND P0, PT, R3, 0x8, !P0 ;  /* 0x000000080300780c */ /* 0x000fc40004701270 */
[----:B------:R-:W-:Y:S02]  /*0520*/  LOP3.LUT R26, R26, 0x1c, RZ, 0xc0, !PT ;  /* 0x0000001c1a1a7812 */ /* 0x000fe400078ec0ff */
.L_x_1:
[----:B------:R-:W-:Y:S01]  /*0530*/  CS2R R16, SRZ ;  /* 0x0000000000107805 */ /* 0x000fe2000001ff00 */
[----:B------:R-:W-:Y:S01]  /*0540*/  CS2R R18, SRZ ;  /* 0x0000000000127805 */ /* 0x000fe2000001ff00 */
[----:B------:R-:W-:Y:S01]  /*0550*/  CS2R R20, SRZ ;  /* 0x0000000000147805 */ /* 0x000fe2000001ff00 */
[----:B------:R-:W-:-:S04]  /*0560*/  CS2R R22, SRZ ;  /* 0x0000000000167805 */ /* 0x000fc8000001ff00 */
[----:B------:R-:W2:Y:S04]  /*0570*/  @!P1 LDG.E.128 R16, [R34.64] ;  /* 0x0000000422109981 */ /* 0x000ea8000c1e1d00 */
[----:B------:R-:W3:Y:S01]  /*0580*/  @!P1 LDG.E.128 R20, [R36.64] ;  /* 0x0000000424149981 */ /* 0x000ee2000c1e1d00 */
[----:B------:R-:W-:Y:S02]  /*0590*/  LOP3.LUT P3, RZ, R3, 0x1f, RZ, 0xc0, !PT ;  /* 0x0000001f03ff7812 */ /* 0x000fe4000786c0ff */
[----:B--2---:R-:W-:Y:S02]  /*05a0*/  SEL R16, R16, RZ, !P1 ;  /* 0x000000ff10107207 */ /* 0x004fe40004800000 */
[----:B------:R-:W-:Y:S02]  /*05b0*/  SEL R40, R17, RZ, !P1 ;  /* 0x000000ff11287207 */ /* 0x000fe40004800000 */
[----:B---3--:R-:W-:Y:S01]  /*05c0*/  SEL R49, R20, RZ, !P1 ;  /* 0x000000ff14317207 */ /* 0x008fe20004800000 */
[C---:B------:R-:W-:Y:S01]  /*05d0*/  IMAD.U32 R45, R16.reuse, 0x10000, RZ ;  /* 0x00010000102d7824 */ /* 0x040fe200078e00ff */
[----:B------:R-:W-:-:S02]  /*05e0*/  PRMT R17, R16, 0x7632, R17 ;  /* 0x0000763210117816 */ /* 0x000fc40000000011 */
[----:B------:R-:W-:Y:S02]  /*05f0*/  SEL R43, R22, RZ, !P1 ;  /* 0x000000ff162b7207 */ /* 0x000fe40004800000 */
[C---:B------:R-:W-:Y:S01]  /*0600*/  PRMT R22, R49.reuse, 0x7632, R22 ;  /* 0x0000763231167816 */ /* 0x040fe20000000016 */
[----:B------:R-:W-:Y:S01]  /*0610*/  IMAD.U32 R49, R49, 0x10000, RZ ;  /* 0x0001000031317824 */ /* 0x000fe200078e00ff */
[----:B------:R-:W-:Y:S02]  /*0620*/  SHF.L.U32 R44, R17, 0x10, RZ ;  /* 0x00000010112c7819 */ /* 0x000fe400000006ff */
[----:B------:R-:W-:Y:S02]  /*0630*/  SHF.L.U32 R22, R22, 0x10, RZ ;  /* 0x0000001016167819 */ /* 0x000fe400000006ff */
[----:B------:R-:W-:Y:S01]  /*0640*/  SEL R50, R21, RZ, !P1 ;  /* 0x000000ff15327207 */ /* 0x000fe20004800000 */
[----:B------:R-:W-:Y:S01]  /*0650*/  FMUL R47, R27, R44 ;  /* 0x0000002c1b2f7220 */ /* 0x000fe20000400000 */
[----:B------:R-:W-:Y:S01]  /*0660*/  PRMT R42, R40, 0x7632, R42 ;  /* 0x00007632282a7816 */ /* 0x000fe2000000002a */
[----:B------:R-:W-:Y:S01]  /*0670*/  FMUL R44, R14, R45 ;  /* 0x0000002d0e2c7220 */ /* 0x000fe20000400000 */
[----:B------:R-:W-:Y:S01]  /*0680*/  SHF.L.U32 R46, R40, 0x10, RZ ;  /* 0x00000010282e7819 */ /* 0x000fe200000006ff */
[----:B------:R-:W-:Y:S01]  /*0690*/  FMUL R48, R22, R47 ;  /* 0x0000002f16307220 */ /* 0x000fe20000400000 */
[----:B------:R-:W-:-:S02]  /*06a0*/  PRMT R56, R50, 0x7632, R56 ;  /* 0x0000763232387816 */ /* 0x000fc40000000038 */
[----:B------:R-:W-:Y:S01]  /*06b0*/  SEL R18, R18, RZ, !P1 ;  /* 0x000000ff12127207 */ /* 0x000fe20004800000 */
[----:B------:R-:W-:Y:S01]  /*06c0*/  FMUL R17, R15, R46 ;  /* 0x0000002e0f117220 */ /* 0x000fe20000400000 */
[----:B------:R-:W-:Y:S01]  /*06d0*/  SHF.L.U32 R50, R50, 0x10, RZ ;  /* 0x0000001032327819 */ /* 0x000fe200000006ff */
[----:B------:R-:W-:Y:S01]  /*06e0*/  FFMA R51, R49, R44, R48 ;  /* 0x0000002c31337223 */ /* 0x000fe20000000030 */
[----:B------:R-:W-:Y:S01]  /*06f0*/  SHF.L.U32 R45, R42, 0x10, RZ ;  /* 0x000000102a2d7819 */ /* 0x000fe200000006ff */
[C---:B------:R-:W-:Y:S01]  /*0700*/  IMAD.U32 R41, R18.reuse, 0x10000, RZ ;  /* 0x0001000012297824 */ /* 0x040fe200078e00ff */
[----:B------:R-:W-:Y:S01]  /*0710*/  PRMT R21, R18, 0x7632, R21 ;  /* 0x0000763212157816 */ /* 0x000fe20000000015 */
[----:B------:R-:W-:Y:S01]  /*0720*/  IMAD.U32 R56, R56, 0x10000, RZ ;  /* 0x0001000038387824 */ /* 0x000fe200078e00ff */
[----:B------:R-:W-:Y:S01]  /*0730*/  FFMA R51, R50, R17, R51 ;  /* 0x0000001132337223 */ /* 0x000fe20000000033 */
[----:B------:R-:W-:Y:S01]  /*0740*/  FMUL R45, R28, R45 ;  /* 0x0000002d1c2d7220 */ /* 0x000fe20000400000 */
[----:B------:R-:W-:Y:S01]  /*0750*/  PRMT R52, R43, 0x7632, R52 ;  /* 0x000076322b347816 */ /* 0x000fe20000000034 */
[----:B------:R-:W-:Y:S01]  /*0760*/  FMUL R42, R24, R41 ;  /* 0x00000029182a7220 */ /* 0x000fe20000400000 */
[----:B------:R-:W-:Y:S01]  /*0770*/  SEL R19, R19, RZ, !P1 ;  /* 0x000000ff13137207 */ /* 0x000fe20004800000 */
[----:B------:R-:W-:Y:S01]  /*0780*/  FFMA R48, R56, R45, R51 ;  /* 0x0000002d38307223 */ /* 0x000fe20000000033 */
[----:B------:R-:W-:-:S02]  /*0790*/  SHF.L.U32 R43, R43, 0x10, RZ ;  /* 0x000000102b2b7819 */ /* 0x000fc400000006ff */
[----:B------:R-:W-:Y:S02]  /*07a0*/  SHF.L.U32 R46, R21, 0x10, RZ ;  /* 0x00000010152e7819 */ /* 0x000fe400000006ff */
[----:B------:R-:W-:Y:S01]  /*07b0*/  SEL R23, R23, RZ, !P1 ;  /* 0x000000ff17177207 */ /* 0x000fe20004800000 */
[----:B------:R-:W-:Y:S01]  /*07c0*/  FFMA R21, R43, R42, R48 ;  /* 0x0000002a2b157223 */ /* 0x000fe20000000030 */
[----:B------:R-:W-:Y:S01]  /*07d0*/  PRMT R20, R19, 0x7632, R20 ;  /* 0x0000763213147816 */ /* 0x000fe20000000014 */
[----:B------:R-:W-:Y:S01]  /*07e0*/  FMUL R41, R29, R46 ;  /* 0x0000002e1d297220 */ /* 0x000fe20000400000 */
[----:B------:R-:W-:Y:S01]  /*07f0*/  SHF.L.U32 R38, R19, 0x10, RZ ;  /* 0x0000001013267819 */ /* 0x000fe200000006ff */
[C---:B------:R-:W-:Y:S01]  /*0800*/  IMAD.U32 R46, R23.reuse, 0x10000, RZ ;  /* 0x00010000172e7824 */ /* 0x040fe200078e00ff */
[----:B------:R-:W-:Y:S02]  /*0810*/  SHF.L.U32 R52, R52, 0x10, RZ ;  /* 0x0000001034347819 */ /* 0x000fe400000006ff */
[----:B------:R-:W-:Y:S01]  /*0820*/  PRMT R54, R23, 0x7632, R54 ;  /* 0x0000763217367816 */ /* 0x000fe20000000036 */
[----:B------:R-:W-:Y:S01]  /*0830*/  FMUL R23, R25, R38 ;  /* 0x0000002619177220 */ /* 0x000fe20000400000 */
[----:B------:R-:W-:Y:S01]  /*0840*/  SHF.L.U32 R51, R20, 0x10, RZ ;  /* 0x0000001014337819 */ /* 0x000fe200000006ff */
[----:B------:R-:W-:Y:S01]  /*0850*/  FFMA R21, R52, R41, R21 ;  /* 0x0000002934157223 */ /* 0x000fe20000000015 */
[----:B------:R-:W-:-:S02]  /*0860*/  SHF.L.U32 R54, R54, 0x10, RZ ;  /* 0x0000001036367819 */ /* 0x000fc400000006ff */
[----:B------:R-:W-:Y:S01]  /*0870*/  MOV R20, R32 ;  /* 0x0000002000147202 */ /* 0x000fe20000000f00 */
[----:B------:R-:W-:Y:S01]  /*0880*/  FMUL R51, R30, R51 ;  /* 0x000000331e337220 */ /* 0x000fe20000400000 */
[----:B------:R-:W-:-:S04]  /*0890*/  FFMA R21, R46, R23, R21 ;  /* 0x000000172e157223 */ /* 0x000fc80000000015 */
[----:B------:R-:W-:Y:S01]  /*08a0*/  FFMA R38, R54, R51, R21 ;  /* 0x0000003336267223 */ /* 0x000fe20000000015 */
[----:B------:R-:W-:-:S04]  /*08b0*/  IMAD.MOV.U32 R21, RZ, RZ, R7 ;  /* 0x000000ffff157224 */ /* 0x000fc800078e0007 */
[----:B------:R-:W0:Y:S04]  /*08c0*/  SHFL.BFLY PT, R55, R38, 0x10, 0x1f ;  /* 0x0e001f0026377f89 */ /* 0x000e2800000e0000 */
[----:B------:R1:W2:Y:S01]  /*08d0*/  LDG.E R53, [R20.64] ;  /* 0x0000000414357981 */ /* 0x0002a2000c1e1900 */
[----:B------:R-:W-:-:S03]  /*08e0*/  IADD3 R5, R5, -0x1, RZ ;  /* 0xffffffff05057810 */ /* 0x000fc60007ffe0ff */
[----:B------:R-:W-:Y:S01]  /*08f0*/  BAR.SYNC.DEFER_BLOCKING 0x0 ;  /* 0x0000000000007b1d */ /* 0x000fe20000010000 */
[----:B------:R-:W-:Y:S01]  /*0900*/  ISETP.NE.AND P4, PT, R5, RZ, PT ;  /* 0x000000ff0500720c */ /* 0x000fe20003f85270 */
[----:B0-----:R-:W-:-:S05]  /*0910*/  FADD R55, R38, R55 ;  /* 0x0000003726377221 */ /* 0x001fca0000000000 */
[----:B------:R-:W0:Y:S02]  /*0920*/  SHFL.BFLY PT, R48, R55, 0x8, 0x1f ;  /* 0x0d001f0037307f89 */ /* 0x000e2400000e0000 */
[----:B0-----:R-:W-:-:S05]  /*0930*/  FADD R48, R55, R48 ;  /* 0x0000003037307221 */ /* 0x001fca0000000000 */
[----:B------:R-:W0:Y:S02]  /*0940*/  SHFL.BFLY PT, R57, R48, 0x4, 0x1f ;  /* 0x0c801f0030397f89 */ /* 0x000e2400000e0000 */
[----:B0-----:R-:W-:-:S05]  /*0950*/  FADD R57, R48, R57 ;  /* 0x0000003930397221 */ /* 0x001fca0000000000 */
[----:B------:R-:W0:Y:S02]  /*0960*/  SHFL.BFLY PT, R58, R57, 0x2, 0x1f ;  /* 0x0c401f00393a7f89 */ /* 0x000e2400000e0000 */
[----:B0-----:R-:W-:-:S05]  /*0970*/  FADD R58, R57, R58 ;  /* 0x0000003a393a7221 */ /* 0x001fca0000000000 */
[----:B------:R-:W0:Y:S02]  /*0980*/  SHFL.BFLY PT, R59, R58, 0x1, 0x1f ;  /* 0x0c201f003a3b7f89 */ /* 0x000e2400000e0000 */
[----:B0-----:R-:W-:-:S05]  /*0990*/  FADD R59, R58, R59 ;  /* 0x0000003b3a3b7221 */ /* 0x001fca0000000000 */
[----:B------:R-:W-:Y:S04]  /*09a0*/  @!P3 STS [R26], R59 ;  /* 0x0000003b1a00b388 */ /* 0x000fe80000000800 */
[----:B------:R-:W-:Y:S01]  /*09b0*/  BAR.SYNC.DEFER_BLOCKING 0x0 ;  /* 0x0000000000007b1d */ /* 0x000fe20000010000 */
[----:B------:R-:W-:-:S04]  /*09c0*/  IADD3 R32, P3, R32, 0x4, RZ ;  /* 0x0000000420207810 */ /* 0x000fc80007f7e0ff */
[----:B------:R-:W-:Y:S01]  /*09d0*/  IADD3.X R7, RZ, R7, RZ, P3, !PT ;  /* 0x00000007ff077210 */ /* 0x000fe20001ffe4ff */
[----:B------:R-:W1:Y:S04]  /*09e0*/  @!P2 LDS R2, [R3.X4] ;  /* 0x000000000302a984 */ /* 0x000e680000004800 */
[----:B-1----:R-:W0:Y:S02]  /*09f0*/  SHFL.BFLY PT, R21, R2, 0x4, 0x1f ;  /* 0x0c801f0002157f89 */ /* 0x002e2400000e0000 */
[----:B0-----:R-:W-:-:S05]  /*0a00*/  FADD R21, R2, R21 ;  /* 0x0000001502157221 */ /* 0x001fca0000000000 */
[----:B------:R-:W0:Y:S02]  /*0a10*/  SHFL.BFLY PT, R20, R21, 0x2, 0x1f ;  /* 0x0c401f0015147f89 */ /* 0x000e2400000e0000 */
[----:B0-----:R-:W-:Y:S01]  /*0a20*/  FADD R20, R21, R20 ;  /* 0x0000001415147221 */ /* 0x001fe20000000000 */
[----:B------:R-:W-:-:S04]  /*0a30*/  MOV R21, R39 ;  /* 0x0000002700157202 */ /* 0x000fc80000000f00 */
[----:B------:R-:W0:Y:S02]  /*0a40*/  SHFL.BFLY PT, R55, R20, 0x1, 0x1f ;  /* 0x0c201f0014377f89 */ /* 0x000e2400000e0000 */
[----:B0-----:R-:W-:Y:S01]  /*0a50*/  FADD R58, R20, R55 ;  /* 0x00000037143a7221 */ /* 0x001fe20000000000 */
[----:B------:R-:W-:Y:S02]  /*0a60*/  MOV R55, 0x2 ;  /* 0x0000000200377802 */ /* 0x000fe40000000f00 */
[----:B------:R-:W-:Y:S02]  /*0a70*/  MOV R20, R0 ;  /* 0x0000000000147202 */ /* 0x000fe40000000f00 */
[----:B------:R0:W-:Y:S01]  /*0a80*/  @P0 STS [R3.X4], R58 ;  /* 0x0000003a03000388 */ /* 0x0001e20000004800 */
[----:B------:R-:W-:-:S03]  /*0a90*/  IMAD.WIDE R36, R55, c[0x0][0x188], R36 ;  /* 0x0000620037247a25 */ /* 0x000fc600078e0224 */
[----:B------:R-:W-:Y:S01]  /*0aa0*/  BAR.SYNC.DEFER_BLOCKING 0x0 ;  /* 0x0000000000007b1d */ /* 0x000fe20000010000 */
[----:B------:R-:W-:Y:S01]  /*0ab0*/  IMAD.WIDE R38, R55, c[0x0][0x178], R20 ;  /* 0x00005e0037267a25 */ /* 0x000fe200078e0214 */
[----:B--2---:R-:W-:-:S03]  /*0ac0*/  FMUL R60, R53, R54 ;  /* 0x00000036353c7220 */ /* 0x004fc60000400000 */
[----:B------:R-:W-:Y:S01]  /*0ad0*/  IMAD.WIDE R34, R55, c[0x0][0x168], R34 ;  /* 0x00005a0037227a25 */ /* 0x000fe200078e0222 */
[C---:B------:R-:W-:Y:S01]  /*0ae0*/  FMUL R55, R53.reuse, R52 ;  /* 0x0000003435377220 */ /* 0x040fe20000400000 */
[----:B0-----:R-:W-:Y:S02]  /*0af0*/  FMUL R58, R6, R53 ;  /* 0x00000035063a7220 */ /* 0x001fe40000400000 */
[----:B------:R-:W-:Y:S01]  /*0b00*/  IMAD.MOV.U32 R0, RZ, RZ, R38 ;  /* 0x000000ffff007224 */ /* 0x000fe200078e0026 */
[C---:B------:R-:W-:Y:S01]  /*0b10*/  FMUL R38, R53.reuse, R43 ;  /* 0x0000002b35267220 */ /* 0x040fe20000400000 */
[----:B------:R-:W-:-:S04]  /*0b20*/  FMUL R57, R53, R58 ;  /* 0x0000003a35397220 */ /* 0x000fc80000400000 */
[----:B------:R-:W-:Y:S01]  /*0b30*/  F2FP.BF16.F32.PACK_AB R38, R55, R38 ;  /* 0x000000263726723e */ /* 0x000fe200000010ff */
[----:B------:R-:W-:-:S04]  /*0b40*/  FMUL R55, R53, R46 ;  /* 0x0000002e35377220 */ /* 0x000fc80000400000 */
[----:B------:R-:W-:Y:S01]  /*0b50*/  HFMA2.BF16_V2 R18, R18, R38, -RZ.H0_H0 ;  /* 0x0000002612127231 */ /* 0x000fe200003400ff */
[----:B------:R-:W-:Y:S01]  /*0b60*/  F2FP.BF16.F32.PACK_AB R60, R60, R55 ;  /* 0x000000373c3c723e */ /* 0x000fe200000010ff */
[----:B------:R-:W0:Y:S04]  /*0b70*/  LDS R48, [RZ] ;  /* 0x00000000ff307984 */ /* 0x000e280000000800 */
[----:B------:R-:W-:Y:S01]  /*0b80*/  HFMA2.BF16_V2 R38, R19, R60, -RZ.H0_H0 ;  /* 0x0000003c13267231 */ /* 0x000fe200003400ff */
[----:B0-----:R-:W-:-:S04]  /*0b90*/  FMUL R55, R57, R48 ;  /* 0x0000003039377220 */ /* 0x001fc80000400000 */
[-C--:B------:R-:W-:Y:S01]  /*0ba0*/  FMUL R48, R49, R55.reuse ;  /* 0x0000003731307220 */ /* 0x080fe20000400000 */
[-C--:B------:R-:W-:Y:S01]  /*0bb0*/  FMUL R58, R22, R55.reuse ;  /* 0x00000037163a7220 */ /* 0x080fe20000400000 */
[-C--:B------:R-:W-:Y:S01]  /*0bc0*/  FMUL R46, R46, R55.reuse ;  /* 0x000000372e2e7220 */ /* 0x080fe20000400000 */
[-C--:B------:R-:W-:Y:S01]  /*0bd0*/  FMUL R52, R52, R55.reuse ;  /* 0x0000003734347220 */ /* 0x080fe20000400000 */
[C---:B------:R-:W-:Y:S01]  /*0be0*/  FMUL R48, R53.reuse, R48 ;  /* 0x0000003035307220 */ /* 0x040fe20000400000 */
[C---:B------:R-:W-:Y:S01]  /*0bf0*/  FMUL R58, R53.reuse, R58 ;  /* 0x0000003a353a7220 */ /* 0x040fe20000400000 */
[C---:B------:R-:W-:Y:S01]  /*0c00*/  FMUL R46, R53.reuse, R46 ;  /* 0x0000002e352e7220 */ /* 0x040fe20000400000 */
[C---:B------:R-:W-:Y:S01]  /*0c10*/  FMUL R52, R53.reuse, R52 ;  /* 0x0000003435347220 */ /* 0x040fe20000400000 */
[----:B------:R-:W-:Y:S01]  /*0c20*/  FFMA R44, R53, R44, R48 ;  /* 0x0000002c352c7223 */ /* 0x000fe20000000030 */
[----:B------:R-:W-:Y:S01]  /*0c30*/  FMUL R48, R43, R55 ;  /* 0x000000372b307220 */ /* 0x000fe20000400000 */
[C---:B------:R-:W-:Y:S01]  /*0c40*/  FFMA R47, R53.reuse, R47, R58 ;  /* 0x0000002f352f7223 */ /* 0x040fe2000000003a */
[----:B------:R-:W-:Y:S01]  /*0c50*/  FMUL R58, R50, R55 ;  /* 0x00000037323a7220 */ /* 0x000fe20000400000 */
[C---:B------:R-:W-:Y:S01]  /*0c60*/  FMUL R49, R53.reuse, R49 ;  /* 0x0000003135317220 */ /* 0x040fe20000400000 */
[C---:B------:R-:W-:Y:S01]  /*0c70*/  FMUL R19, R53.reuse, R48 ;  /* 0x0000003035137220 */ /* 0x040fe20000400000 */
[C---:B------:R-:W-:Y:S01]  /*0c80*/  FMUL R22, R53.reuse, R22 ;  /* 0x0000001635167220 */ /* 0x040fe20000400000 */
[C---:B------:R-:W-:Y:S01]  /*0c90*/  FMUL R60, R53.reuse, R58 ;  /* 0x0000003a353c7220 */ /* 0x040fe20000400000 */
[----:B------:R-:W-:Y:S01]  /*0ca0*/  FMUL R58, R56, R55 ;  /* 0x00000037383a7220 */ /* 0x000fe20000400000 */
[C---:B------:R-:W-:Y:S01]  /*0cb0*/  FFMA R42, R53.reuse, R42, R19 ;  /* 0x0000002a352a7223 */ /* 0x040fe20000000013 */
[C---:B------:R-:W-:Y:S01]  /*0cc0*/  FFMA R19, R53.reuse, R23, R46 ;  /* 0x0000001735137223 */ /* 0x040fe2000000002e */
[C---:B------:R-:W-:Y:S01]  /*0cd0*/  FMUL R50, R53.reuse, R50 ;  /* 0x0000003235327220 */ /* 0x040fe20000400000 */
[C---:B------:R-:W-:Y:S01]  /*0ce0*/  FMUL R23, R53.reuse, R56 ;  /* 0x0000003835177220 */ /* 0x040fe20000400000 */
[----:B------:R-:W-:Y:S01]  /*0cf0*/  FMUL R54, R54, R55 ;  /* 0x0000003736367220 */ /* 0x000fe20000400000 */
[C---:B------:R-:W-:Y:S01]  /*0d00*/  FMUL R58, R53.reuse, R58 ;  /* 0x0000003a353a7220 */ /* 0x040fe20000400000 */
[C---:B------:R-:W-:Y:S01]  /*0d10*/  FFMA R41, R53.reuse, R41, R52 ;  /* 0x0000002935297223 */ /* 0x040fe20000000034 */
[----:B------:R-:W-:Y:S01]  /*0d20*/  F2FP.BF16.F32.PACK_AB R22, R22, R49 ;  /* 0x000000311616723e */ /* 0x000fe200000010ff */
[C---:B------:R-:W-:Y:S01]  /*0d30*/  FMUL R54, R53.reuse, R54 ;  /* 0x0000003635367220 */ /* 0x040fe20000400000 */
[----:B------:R-:W-:Y:S01]  /*0d40*/  FFMA R48, R53, R45, R58 ;  /* 0x0000002d35307223 */ /* 0x000fe2000000003a */
[----:B------:R-:W-:Y:S01]  /*0d50*/  F2FP.BF16.F32.PACK_AB R23, R23, R50 ;  /* 0x000000321717723e */ /* 0x000fe200000010ff */
[C---:B------:R-:W-:Y:S01]  /*0d60*/  FFMA R17, R53.reuse, R17, R60 ;  /* 0x0000001135117223 */ /* 0x040fe2000000003c */
[C---:B------:R-:W-:Y:S01]  /*0d70*/  PRMT R43, R18.reuse, 0x7610, R43 ;  /* 0x00007610122b7816 */ /* 0x040fe2000000002b */
[----:B------:R-:W-:Y:S01]  /*0d80*/  FFMA R54, R53, R51, R54 ;  /* 0x0000003335367223 */ /* 0x000fe20000000036 */
[----:B------:R-:W-:Y:S01]  /*0d90*/  PRMT R45, R18, 0x7632, R45 ;  /* 0x00007632122d7816 */ /* 0x000fe2000000002d */
[----:B------:R-:W-:Y:S01]  /*0da0*/  HFMA2.BF16_V2 R46, R16, R22, -RZ.H0_H0 ;  /* 0x00000016102e7231 */ /* 0x000fe200003400ff */
[----:B------:R-:W-:Y:S01]  /*0db0*/  F2FP.BF16.F32.PACK_AB R18, R41, R42 ;  /* 0x0000002a2912723e */ /* 0x000fe200000010ff */
[----:B------:R-:W-:Y:S01]  /*0dc0*/  HFMA2.BF16_V2 R23, R40, R23, -RZ.H0_H0 ;  /* 0x0000001728177231 */ /* 0x000fe200003400ff */
[----:B------:R-:W-:-:S02]  /*0dd0*/  SHF.L.U32 R41, R38, 0x10, RZ ;  /* 0x0000001026297819 */ /* 0x000fc400000006ff */
[----:B------:R-:W-:Y:S02]  /*0de0*/  SHF.L.U32 R22, R43, 0x10, RZ ;  /* 0x000000102b167819 */ /* 0x000fe400000006ff */
[----:B------:R-:W-:Y:S01]  /*0df0*/  F2FP.BF16.F32.PACK_AB R16, R47, R44 ;  /* 0x0000002c2f10723e */ /* 0x000fe200000010ff */
[----:B------:R-:W-:Y:S01]  /*0e00*/  FADD R12, R41, R12 ;  /* 0x0000000c290c7221 */ /* 0x000fe20000000000 */
[----:B------:R-:W-:Y:S01]  /*0e10*/  F2FP.BF16.F32.PACK_AB R17, R48, R17 ;  /* 0x000000113011723e */ /* 0x000fe200000010ff */
[----:B------:R-:W-:Y:S01]  /*0e20*/  FADD R33, R22, R33 ;  /* 0x0000002116217221 */ /* 0x000fe20000000000 */
[----:B------:R-:W-:Y:S02]  /*0e30*/  F2FP.BF16.F32.PACK_AB R19, R54, R19 ;  /* 0x000000133613723e */ /* 0x000fe400000010ff */
[----:B------:R-:W-:Y:S02]  /*0e40*/  PRMT R41, R38, 0x7632, R41 ;  /* 0x0000763226297816 */ /* 0x000fe40000000029 */
[----:B------:R-:W-:Y:S01]  /*0e50*/  SHF.L.U32 R42, R45, 0x10, RZ ;  /* 0x000000102d2a7819 */ /* 0x000fe200000006ff */
[----:B------:R0:W-:Y:S01]  /*0e60*/  @!P1 STG.E.128 [R20.64], R16 ;  /* 0x0000001014009986 */ /* 0x0001e2000c101d04 */
[----:B------:R-:W-:-:S02]  /*0e70*/  PRMT R40, R23, 0x7632, R40 ;  /* 0x0000763217287816 */ /* 0x000fc40000000028 */
[----:B------:R-:W-:Y:S01]  /*0e80*/  PRMT R38, R23, 0x7610, R38 ;  /* 0x0000761017267816 */ /* 0x000fe20000000026 */
[----:B------:R-:W-:Y:S01]  /*0e90*/  FADD R11, R42, R11 ;  /* 0x0000000b2a0b7221 */ /* 0x000fe20000000000 */
[C---:B------:R-:W-:Y:S01]  /*0ea0*/  PRMT R23, R46.reuse, 0x7632, R23 ;  /* 0x000076322e177816 */ /* 0x040fe20000000017 */
[----:B------:R-:W-:Y:S01]  /*0eb0*/  IMAD.U32 R42, R41, 0x10000, RZ ;  /* 0x00010000292a7824 */ /* 0x000fe200078e00ff */
[----:B------:R-:W-:Y:S02]  /*0ec0*/  PRMT R22, R46, 0x7610, R22 ;  /* 0x000076102e167816 */ /* 0x000fe40000000016 */
[----:B------:R-:W-:Y:S01]  /*0ed0*/  SHF.L.U32 R40, R40, 0x10, RZ ;  /* 0x0000001028287819 */ /* 0x000fe200000006ff */
[----:B------:R-:W-:-:S04]  /*0ee0*/  FADD R31, R42, R31 ;  /* 0x0000001f2a1f7221 */ /* 0x000fc80000000000 */
[----:B------:R-:W-:Y:S01]  /*0ef0*/  FADD R13, R40, R13 ;  /* 0x0000000d280d7221 */ /* 0x000fe20000000000 */
[----:B0-----:R-:W-:Y:S01]  /*0f00*/  SHF.L.U32 R19, R38, 0x10, RZ ;  /* 0x0000001026137819 */ /* 0x001fe200000006ff */
[----:B------:R-:W-:Y:S01]  /*0f10*/  IMAD.U32 R17, R22, 0x10000, RZ ;  /* 0x0001000016117824 */ /* 0x000fe200078e00ff */
[----:B------:R-:W-:-:S03]  /*0f20*/  SHF.L.U32 R16, R23, 0x10, RZ ;  /* 0x0000001017107819 */ /* 0x000fc600000006ff */
[----:B------:R-:W-:Y:S01]  /*0f30*/  FADD R10, R19, R10 ;  /* 0x0000000a130a7221 */ /* 0x000fe20000000000 */
[----:B------:R-:W-:Y:S01]  /*0f40*/  FADD R8, R17, R8 ;  /* 0x0000000811087221 */ /* 0x000fe20000000000 */
[----:B------:R-:W-:Y:S01]  /*0f50*/  FADD R9, R16, R9 ;  /* 0x0000000910097221 */ /* 0x000fe20000000000 */
[----:B------:R-:W-:Y:S05]  /*0f60*/  @P4 BRA `(.L_x_1) ;  /* 0xfffff5c000004947 */ /* 0x000fea000383ffff */
[----:B------:R-:W-:Y:S01]  /*0f70*/  MOV R16, R8 ;  /* 0x0000000800107202 */ /* 0x000fe20000000f00 */
[----:B------:R-:W-:Y:S01]  /*0f80*/  IMAD.MOV.U32 R18, RZ, RZ, R10 ;  /* 0x000000ffff127224 */ /* 0x000fe200078e000a */
[----:B------:R-:W-:Y:S01]  /*0f90*/  MOV R17, R9 ;  /* 0x0000000900117202 */ /* 0x000fe20000000f00 */
[----:B------:R-:W-:Y:S01]  /*0fa0*/  IMAD.MOV.U32 R30, RZ, RZ, R12 ;  /* 0x000000ffff1e7224 */ /* 0x000fe200078e000c */
[----:B------:R-:W-:Y:S02]  /*0fb0*/  MOV R19, R13 ;  /* 0x0000000d00137202 */ /* 0x000fe40000000f00 */
[----:B------:R-:W-:Y:S02]  /*0fc0*/  MOV R28, R33 ;  /* 0x00000021001c7202 */ /* 0x000fe40000000f00 */
[----:B------:R-:W-:-:S02]  /*0fd0*/  MOV R29, R11 ;  /* 0x0000000b001d7202 */ /* 0x000fc40000000f00 */
.L_x_0:
[----:B------:R-:W0:Y:S01]  /*0fe0*/  S2R R0, SR_TID.X ;  /* 0x0000000000007919 */ /* 0x000e220000002100 */
[----:B------:R-:W-:-:S03]  /*0ff0*/  MOV R3, 0x4 ;  /* 0x0000000400037802 */ /* 0x000fc60000000f00 */
[----:B------:R-:W-:Y:S01]  /*1000*/  BAR.SYNC.DEFER_BLOCKING 0x0 ;  /* 0x0000000000007b1d */ /* 0x000fe20000010000 */
[C---:B0-----:R-:W-:Y:S02]  /*1010*/  SHF.L.U32 R2, R0.reuse, 0x3, RZ ;  /* 0x0000000300027819 */ /* 0x041fe400000006ff */
[----:B------:R-:W-:Y:S02]  /*1020*/  SHF.L.U32 R5, R0, 0x2, RZ ;  /* 0x0000000200057819 */ /* 0x000fe400000006ff */
[----:B------:R-:W-:Y:S01]  /*1030*/  LOP3.LUT R6, R2, 0x7f8, RZ, 0xc0, !PT ;  /* 0x000007f802067812 */ /* 0x000fe200078ec0ff */
[----:B------:R-:W-:Y:S01]  /*1040*/  IMAD R2, R4, c[0x0][0x1a8], RZ ;  /* 0x00006a0004027a24 */ /* 0x000fe200078e02ff */
[----:B------:R-:W-:-:S03]  /*1050*/  LOP3.LUT R5, R5, 0x3fc, RZ, 0xc0, !PT ;  /* 0x000003fc05057812 */ /* 0x000fc600078ec0ff */
[----:B------:R-:W-:Y:S01]  /*1060*/  STS.128 [R6.X4], R16 ;  /* 0x0000001006007388 */ /* 0x000fe20000004c00 */
[C---:B------:R-:W-:Y:S01]  /*1070*/  LOP3.LUT R0, R5.reuse, 0x400, RZ, 0xfc, !PT ;  /* 0x0000040005007812 */ /* 0x040fe200078efcff */
[----:B------:R-:W-:Y:S01]  /*1080*/  IMAD.WIDE R2, R2, R3, c[0x0][0x1a0] ;  /* 0x0000680002027625 */ /* 0x000fe200078e0203 */
[C---:B------:R-:W-:Y:S01]  /*1090*/  ISETP.GE.AND P0, PT, R5.reuse, c[0x0][0x1b0], PT ;  /* 0x00006c0005007a0c */ /* 0x040fe20003f06270 */
[----:B------:R-:W-:Y:S04]  /*10a0*/  STS.128 [R6.X4+0x10], R28 ;  /* 0x0000101c06007388 */ /* 0x000fe80000004c00 */
[----:B------:R-:W-:Y:S01]  /*10b0*/  BAR.SYNC.DEFER_BLOCKING 0x0 ;  /* 0x0000000000007b1d */ /* 0x000fe20000010000 */
[----:B------:R-:W-:Y:S01]  /*10c0*/  ISETP.GE.AND P1, PT, R0, c[0x0][0x1b0], PT ;  /* 0x00006c0000007a0c */ /* 0x000fe20003f26270 */
[----:B------:R-:W-:-:S04]  /*10d0*/  IMAD.WIDE.U32 R2, R5, 0x4, R2 ;  /* 0x0000000405027825 */ /* 0x000fc800078e0002 */
[----:B------:R-:W0:Y:S04]  /*10e0*/  LDS.128 R8, [R5.X4] ;  /* 0x0000000005087984 */ /* 0x000e280000004c00 */
[----:B0-----:R0:W-:Y:S04]  /*10f0*/  @!P0 STG.E.128 [R2.64], R8 ;  /* 0x0000000802008986 */ /* 0x0011e8000c101d04 */
[----:B------:R-:W-:Y:S05]  /*1100*/  @P1 EXIT ;  /* 0x000000000000194d */ /* 0x000fea0003800000 */
[----:B------:R-:W1:Y:S04]  /*1110*/  LDS.128 R4, [R5.X4+0x1000] ;  /* 0x0010000005047984 */ /* 0x000e680000004c00 */
[----:B-1----:R-:W-:Y:S01]  /*1120*/  STG.E.128 [R2.64+0x1000], R4 ;  /* 0x0010000402007986 */ /* 0x002fe2000c101d04 */
[----:B------:R-:W-:Y:S05]  /*1130*/  EXIT ;  /* 0x000000000000794d */ /* 0x000fea0003800000 */
.L_x_2:
[----:B------:R-:W-:-:S00]  /*1140*/  BRA `(.L_x_2) ;  /* 0xfffffff000007947 */ /* 0x000fc0000383ffff */
[----:B------:R-:W-:-:S00]  /*1150*/  NOP ;  /* 0x0000000000007918 */ /* 0x000fc00000000000 */
        /* <DEDUP_REMOVED lines=10> */
.L_x_3:


//--------------------- .nv.shared._rms_norm_backward_kernel --------------------------
	.section	.nv.shared._rms_norm_backward_kernel,"aw",@nobits
	.sectionflags	@""
	.align	16
